//
// Generated by NVIDIA NVVM Compiler
//
// Compiler Build ID: CL-36424714
// Cuda compilation tools, release 13.0, V13.0.88
// Based on NVVM 20.0.0
//

.version 9.0
.target sm_100
.address_size 64

	// .globl	_Z8floatAddPKfS0_Pfi

.visible .entry _Z8floatAddPKfS0_Pfi(
	.param .u64 .ptr .align 1 _Z8floatAddPKfS0_Pfi_param_0,
	.param .u64 .ptr .align 1 _Z8floatAddPKfS0_Pfi_param_1,
	.param .u64 .ptr .align 1 _Z8floatAddPKfS0_Pfi_param_2,
	.param .u32 _Z8floatAddPKfS0_Pfi_param_3
)
{
	.reg .pred 	%p<2>;
	.reg .b32 	%r<6>;
	.reg .b32 	%f<4>;
	.reg .b64 	%rd<11>;

	ld.param.u64 	%rd1, [_Z8floatAddPKfS0_Pfi_param_0];
	ld.param.u64 	%rd2, [_Z8floatAddPKfS0_Pfi_param_1];
	ld.param.u64 	%rd3, [_Z8floatAddPKfS0_Pfi_param_2];
	ld.param.u32 	%r2, [_Z8floatAddPKfS0_Pfi_param_3];
	mov.u32 	%r3, %ntid.x;
	mov.u32 	%r4, %ctaid.x;
	mov.u32 	%r5, %tid.x;
	mad.lo.s32 	%r1, %r3, %r4, %r5;
	setp.ge.s32 	%p1, %r1, %r2;
	@%p1 bra 	$L__BB0_2;
	cvta.to.global.u64 	%rd4, %rd1;
	cvta.to.global.u64 	%rd5, %rd2;
	cvta.to.global.u64 	%rd6, %rd3;
	mul.wide.s32 	%rd7, %r1, 4;
	add.s64 	%rd8, %rd4, %rd7;
	ld.global.f32 	%f1, [%rd8];
	add.s64 	%rd9, %rd5, %rd7;
	ld.global.f32 	%f2, [%rd9];
	add.f32 	%f3, %f1, %f2;
	add.s64 	%rd10, %rd6, %rd7;
	st.global.f32 	[%rd10], %f3;
$L__BB0_2:
	ret;

}


// ===== COMPILED SASS (sm_100) =====

	.target	sm_100

	.elftype	@"ET_EXEC"


//--------------------- .note.nv.tkinfo           --------------------------
	.section	.note.nv.tkinfo,"",@"SHT_NOTE"
	.sectionflags	@"SHF_NOTE_NV_TKINFO"
	.tkinfo
        /*0018*/ 	.word	0x00000002
        /*0030*/ 	.string	""
        /*0030*/ 	.string	"ptxas"
        /*0030*/ 	.string	"Cuda compilation tools, release 13.0, V13.0.88"
        /*0030*/ 	.string	"Build cuda_13.0.r13.0/compiler.36424714_0"
        /*0030*/ 	.string	"-arch sm_100 -m 64 "



//--------------------- .note.nv.cuinfo           --------------------------
	.section	.note.nv.cuinfo,"",@"SHT_NOTE"
	.sectionflags	@"SHF_NOTE_NV_CUINFO"
        /*0018*/ 	.short	0x0002
        /*001a*/ 	.short	0x0064
        /*001c*/ 	.short	0x0082
	.zero		2


//--------------------- .nv.info                  --------------------------
	.section	.nv.info,"",@"SHT_CUDA_INFO"
	.align	4


	//----- nvinfo : EIATTR_REGCOUNT
	.align		4
        /*0000*/ 	.byte	0x04, 0x2f
        /*0002*/ 	.short	(.L_1 - .L_0)
	.align		4
.L_0:
        /*0004*/ 	.word	index@(_Z8floatAddPKfS0_Pfi)
        /*0008*/ 	.word	0x0000000c


	//----- nvinfo : EIATTR_FRAME_SIZE
	.align		4
.L_1:
        /*000c*/ 	.byte	0x04, 0x11
        /*000e*/ 	.short	(.L_3 - .L_2)
	.align		4
.L_2:
        /*0010*/ 	.word	index@(_Z8floatAddPKfS0_Pfi)
        /*0014*/ 	.word	0x00000000


	//----- nvinfo : EIATTR_MIN_STACK_SIZE
	.align		4
.L_3:
        /*0018*/ 	.byte	0x04, 0x12
        /*001a*/ 	.short	(.L_5 - .L_4)
	.align		4
.L_4:
        /*001c*/ 	.word	index@(_Z8floatAddPKfS0_Pfi)
        /*0020*/ 	.word	0x00000000
.L_5:


//--------------------- .nv.compat                --------------------------
	.section	.nv.compat,"",@"SHT_CUDA_COMPAT_INFO"
	.align	4
        /*0000*/ 	.byte	0x02, 0x09, 0x00, 0x00, 0x02, 0x02, 0x01, 0x00, 0x02, 0x05, 0x05, 0x00, 0x03, 0x07, 0x01, 0x01
        /*0010*/ 	.byte	0x02, 0x03, 0x00, 0x00, 0x02, 0x06, 0x01, 0x00, 0x04, 0x0b, 0x08, 0x00, 0x09, 0x00, 0x00, 0x00
        /*0020*/ 	.byte	0x00, 0x00, 0x00, 0x00


//--------------------- .nv.info._Z8floatAddPKfS0_Pfi --------------------------
	.section	.nv.info._Z8floatAddPKfS0_Pfi,"",@"SHT_CUDA_INFO"
	.sectionflags	@""
	.align	4


	//----- nvinfo : EIATTR_CUDA_API_VERSION
	.align		4
        /*0000*/ 	.byte	0x04, 0x37
        /*0002*/ 	.short	(.L_7 - .L_6)
.L_6:
        /*0004*/ 	.word	0x00000082


	//----- nvinfo : EIATTR_KPARAM_INFO
	.align		4
.L_7:
        /*0008*/ 	.byte	0x04, 0x17
        /*000a*/ 	.short	(.L_9 - .L_8)
.L_8:
        /*000c*/ 	.word	0x00000000
        /*0010*/ 	.short	0x0003
        /*0012*/ 	.short	0x0018
        /*0014*/ 	.byte	0x00, 0xf0, 0x11, 0x00


	//----- nvinfo : EIATTR_KPARAM_INFO
	.align		4
.L_9:
        /*0018*/ 	.byte	0x04, 0x17
        /*001a*/ 	.short	(.L_11 - .L_10)
.L_10:
        /*001c*/ 	.word	0x00000000
        /*0020*/ 	.short	0x0002
        /*0022*/ 	.short	0x0010
        /*0024*/ 	.byte	0x00, 0xf5, 0x21, 0x00


	//----- nvinfo : EIATTR_KPARAM_INFO
	.align		4
.L_11:
        /*0028*/ 	.byte	0x04, 0x17
        /*002a*/ 	.short	(.L_13 - .L_12)
.L_12:
        /*002c*/ 	.word	0x00000000
        /*0030*/ 	.short	0x0001
        /*0032*/ 	.short	0x0008
        /*0034*/ 	.byte	0x00, 0xf5, 0x21, 0x00


	//----- nvinfo : EIATTR_KPARAM_INFO
	.align		4
.L_13:
        /*0038*/ 	.byte	0x04, 0x17
        /*003a*/ 	.short	(.L_15 - .L_14)
.L_14:
        /*003c*/ 	.word	0x00000000
        /*0040*/ 	.short	0x0000
        /*0042*/ 	.short	0x0000
        /*0044*/ 	.byte	0x00, 0xf5, 0x21, 0x00


	//----- nvinfo : EIATTR_SPARSE_MMA_MASK
	.align		4
.L_15:
        /*0048*/ 	.byte	0x03, 0x50
        /*004a*/ 	.short	0x0000


	//----- nvinfo : EIATTR_MAXREG_COUNT
	.align		4
        /*004c*/ 	.byte	0x03, 0x1b
        /*004e*/ 	.short	0x00ff


	//----- nvinfo : EIATTR_MERCURY_ISA_VERSION
	.align		4
        /*0050*/ 	.byte	0x03, 0x5f
        /*0052*/ 	.short	0x0101


	//----- nvinfo : EIATTR_VRC_CTA_INIT_COUNT
	.align		4
        /*0054*/ 	.byte	0x02, 0x4a
	.zero		1
	.zero		1


	//----- nvinfo : EIATTR_EXIT_INSTR_OFFSETS
	.align		4
        /*0058*/ 	.byte	0x04, 0x1c
        /*005a*/ 	.short	(.L_17 - .L_16)


	//   ....[0]....
.L_16:
        /*005c*/ 	.word	0x00000070


	//   ....[1]....
        /*0060*/ 	.word	0x00000130


	//----- nvinfo : EIATTR_CBANK_PARAM_SIZE
	.align		4
.L_17:
        /*0064*/ 	.byte	0x03, 0x19
        /*0066*/ 	.short	0x001c


	//----- nvinfo : EIATTR_PARAM_CBANK
	.align		4
        /*0068*/ 	.byte	0x04, 0x0a
        /*006a*/ 	.short	(.L_19 - .L_18)
	.align		4
.L_18:
        /*006c*/ 	.word	index@(.nv.constant0._Z8floatAddPKfS0_Pfi)
        /*0070*/ 	.short	0x0380
        /*0072*/ 	.short	0x001c


	//----- nvinfo : EIATTR_SW_WAR
	.align		4
.L_19:
        /*0074*/ 	.byte	0x04, 0x36
        /*0076*/ 	.short	(.L_21 - .L_20)
.L_20:
        /*0078*/ 	.word	0x00000008
.L_21:


//--------------------- .nv.callgraph             --------------------------
	.section	.nv.callgraph,"",@"SHT_CUDA_CALLGRAPH"
	.align	4
	.sectionentsize	8
	.align		4
        /*0000*/ 	.word	0x00000000
	.align		4
        /*0004*/ 	.word	0xffffffff
	.align		4
        /*0008*/ 	.word	0x00000000
	.align		4
        /*000c*/ 	.word	0xfffffffe
	.align		4
        /*0010*/ 	.word	0x00000000
	.align		4
        /*0014*/ 	.word	0xfffffffd
	.align		4
        /*0018*/ 	.word	0x00000000
	.align		4
        /*001c*/ 	.word	0xfffffffc


//--------------------- .text._Z8floatAddPKfS0_Pfi --------------------------
	.section	.text._Z8floatAddPKfS0_Pfi,"ax",@progbits
	.align	128
        .global         _Z8floatAddPKfS0_Pfi
        .type           _Z8floatAddPKfS0_Pfi,@function
        .size           _Z8floatAddPKfS0_Pfi,(.L_x_1 - _Z8floatAddPKfS0_Pfi)
        .other          _Z8floatAddPKfS0_Pfi,@"STO_CUDA_ENTRY STV_DEFAULT"
_Z8floatAddPKfS0_Pfi:
.text._Z8floatAddPKfS0_Pfi:
[----:B------:R-:W-:Y:S01]  /*0000*/  LDC R1, c[0x0][0x37c] ;  /* 0x0000df00ff017b82 */ /* 0x000fe20000000800 */
[----:B------:R-:W0:Y:S01]  /*0010*/  S2R R9, SR_CTAID.X ;  /* 0x0000000000097919 */ /* 0x000e220000002500 */
[----:B------:R-:W0:Y:S01]  /*0020*/  LDCU UR4, c[0x0][0x360] ;  /* 0x00006c00ff0477ac */ /* 0x000e220008000800 */
[----:B------:R-:W0:Y:S01]  /*0030*/  S2R R0, SR_TID.X ;  /* 0x0000000000007919 */ /* 0x000e220000002100 */
[----:B------:R-:W1:Y:S01]  /*0040*/  LDCU UR5, c[0x0][0x398] ;  /* 0x00007300ff0577ac */ /* 0x000e620008000800 */
[----:B0-----:R-:W-:-:S05]  /*0050*/  IMAD R9, R9, UR4, R0 ;  /* 0x0000000409097c24 */ /* 0x001fca000f8e0200 */
[----:B-1----:R-:W-:-:S13]  /*0060*/  ISETP.GE.AND P0, PT, R9, UR5, PT ;  /* 0x0000000509007c0c */ /* 0x002fda000bf06270 */
[----:B------:R-:W-:Y:S05]  /*0070*/  @P0 EXIT ;  /* 0x000000000000094d */ /* 0x000fea0003800000 */
[----:B------:R-:W0:Y:S01]  /*0080*/  LDC.64 R2, c[0x0][0x380] ;  /* 0x0000e000ff027b82 */ /* 0x000e220000000a00 */
[----:B------:R-:W1:Y:S07]  /*0090*/  LDCU.64 UR4, c[0x0][0x358] ;  /* 0x00006b00ff0477ac */ /* 0x000e6e0008000a00 */
[----:B------:R-:W2:Y:S08]  /*00a0*/  LDC.64 R4, c[0x0][0x388] ;  /* 0x0000e200ff047b82 */ /* 0x000eb00000000a00 */
[----:B------:R-:W3:Y:S01]  /*00b0*/  LDC.64 R6, c[0x0][0x390] ;  /* 0x0000e400ff067b82 */ /* 0x000ee20000000a00 */
[----:B0-----:R-:W-:-:S06]  /*00c0*/  IMAD.WIDE R2, R9, 0x4, R2 ;  /* 0x0000000409027825 */ /* 0x001fcc00078e0202 */
[----:B-1----:R-:W4:Y:S01]  /*00d0*/  LDG.E R2, desc[UR4][R2.64] ;  /* 0x0000000402027981 */ /* 0x002f22000c1e1900 */
[----:B--2---:R-:W-:-:S06]  /*00e0*/  IMAD.WIDE R4, R9, 0x4, R4 ;  /* 0x0000000409047825 */ /* 0x004fcc00078e0204 */
[----:B------:R-:W4:Y:S01]  /*00f0*/  LDG.E R5, desc[UR4][R4.64] ;  /* 0x0000000404057981 */ /* 0x000f22000c1e1900 */
[----:B---3--:R-:W-:-:S04]  /*0100*/  IMAD.WIDE R6, R9, 0x4, R6 ;  /* 0x0000000409067825 */ /* 0x008fc800078e0206 */
[----:B----4-:R-:W-:-:S05]  /*0110*/  FADD R9, R2, R5 ;  /* 0x0000000502097221 */ /* 0x010fca0000000000 */
[----:B------:R-:W-:Y:S01]  /*0120*/  STG.E desc[UR4][R6.64], R9 ;  /* 0x0000000906007986 */ /* 0x000fe2000c101904 */
[----:B------:R-:W-:Y:S05]  /*0130*/  EXIT ;  /* 0x000000000000794d */ /* 0x000fea0003800000 */
.L_x_0:
[----:B------:R-:W-:-:S00]  /*0140*/  BRA `(.L_x_0) ;  /* 0xfffffffc00fc7947 */ /* 0x000fc0000383ffff */
[----:B------:R-:W-:-:S00]  /*0150*/  NOP ;  /* 0x0000000000007918 */ /* 0x000fc00000000000 */
        /* <DEDUP_REMOVED lines=10> */
.L_x_1:


//--------------------- .nv.shared.reserved.0     --------------------------
	.section	.nv.shared.reserved.0,"aw",@nobits
	.weak		__nv_reservedSMEM_offset_0_alias
	.size		__nv_reservedSMEM_offset_0_alias, 0, 64
	.other		__nv_reservedSMEM_offset_0_alias,@"STO_CUDA_RESERVED_SHARED STV_DEFAULT"
__nv_reservedSMEM_offset_0_alias:
	.zero		0
	.zero		64


//--------------------- .nv.constant0._Z8floatAddPKfS0_Pfi --------------------------
	.section	.nv.constant0._Z8floatAddPKfS0_Pfi,"a",@progbits
	.sectionflags	@""
	.align	4
.nv.constant0._Z8floatAddPKfS0_Pfi:
	.zero		924


//--------------------- SYMBOLS --------------------------

	.type		.nv.reservedSmem.offset0,@object
	.size		.nv.reservedSmem.offset0,0x4
